//
// Generated by NVIDIA NVVM Compiler
//
// Compiler Build ID: CL-36424714
// Cuda compilation tools, release 13.0, V13.0.88
// Based on NVVM 20.0.0
//

.version 9.0
.target sm_100
.address_size 64

	// .globl	default_function_kernel_3
// _ZZ25default_function_kernel_3E11ph_3_shared has been demoted

.visible .entry default_function_kernel_3(
	.param .u64 .ptr .align 1 default_function_kernel_3_param_0,
	.param .u64 .ptr .align 1 default_function_kernel_3_param_1,
	.param .u64 .ptr .align 1 default_function_kernel_3_param_2
)
.maxntid 120
{
	.reg .b16 	%rs<12>;
	.reg .b32 	%r<18>;
	.reg .b32 	%f<82>;
	.reg .b64 	%rd<13>;
	// demoted variable
	.shared .align 4 .b8 _ZZ25default_function_kernel_3E11ph_3_shared[1440];
	ld.param.u64 	%rd1, [default_function_kernel_3_param_0];
	ld.param.u64 	%rd2, [default_function_kernel_3_param_1];
	ld.param.u64 	%rd3, [default_function_kernel_3_param_2];
	cvta.to.global.u64 	%rd4, %rd3;
	cvta.to.global.u64 	%rd5, %rd2;
	mov.u32 	%r1, %tid.x;
	mul.wide.u32 	%rd6, %r1, 4;
	add.s64 	%rd7, %rd4, %rd6;
	ld.global.nc.f32 	%f1, [%rd7];
	shl.b32 	%r2, %r1, 2;
	mov.u32 	%r3, _ZZ25default_function_kernel_3E11ph_3_shared;
	add.s32 	%r4, %r3, %r2;
	st.shared.f32 	[%r4], %f1;
	ld.global.nc.f32 	%f2, [%rd7+480];
	st.shared.f32 	[%r4+480], %f2;
	ld.global.nc.f32 	%f3, [%rd7+960];
	st.shared.f32 	[%r4+960], %f3;
	bar.sync 	0;
	cvt.u16.u32 	%rs1, %r1;
	mul.lo.s16 	%rs2, %rs1, 103;
	shr.u16 	%rs3, %rs2, 12;
	mul.wide.u16 	%r5, %rs3, 192;
	mul.lo.s16 	%rs4, %rs3, 40;
	sub.s16 	%rs5, %rs1, %rs4;
	and.b16  	%rs6, %rs5, 255;
	mul.lo.s16 	%rs7, %rs6, 52;
	shr.u16 	%rs8, %rs7, 5;
	cvt.u32.u16 	%r6, %rs8;
	and.b32  	%r7, %r6, 248;
	add.s32 	%r8, %r5, %r7;
	mul.wide.u16 	%r9, %rs3, 120;
	shr.u16 	%rs9, %rs2, 9;
	mul.lo.s16 	%rs10, %rs9, 5;
	sub.s16 	%rs11, %rs1, %rs10;
	cvt.u32.u16 	%r10, %rs11;
	and.b32  	%r11, %r10, 255;
	or.b32  	%r12, %r9, %r11;
	mul.wide.u32 	%rd8, %r8, 4;
	add.s64 	%rd9, %rd5, %rd8;
	ld.global.nc.f32 	%f4, [%rd9];
	shl.b32 	%r13, %r12, 2;
	add.s32 	%r14, %r3, %r13;
	ld.shared.f32 	%f5, [%r14];
	fma.rn.f32 	%f6, %f4, %f5, 0f00000000;
	ld.global.nc.f32 	%f7, [%rd9+256];
	ld.shared.f32 	%f8, [%r14+160];
	fma.rn.f32 	%f9, %f7, %f8, 0f00000000;
	ld.global.nc.f32 	%f10, [%rd9+512];
	ld.shared.f32 	%f11, [%r14+320];
	fma.rn.f32 	%f12, %f10, %f11, 0f00000000;
	ld.global.nc.f32 	%f13, [%rd9+4];
	ld.shared.f32 	%f14, [%r14+20];
	fma.rn.f32 	%f15, %f13, %f14, %f6;
	ld.global.nc.f32 	%f16, [%rd9+260];
	ld.shared.f32 	%f17, [%r14+180];
	fma.rn.f32 	%f18, %f16, %f17, %f9;
	ld.global.nc.f32 	%f19, [%rd9+516];
	ld.shared.f32 	%f20, [%r14+340];
	fma.rn.f32 	%f21, %f19, %f20, %f12;
	ld.global.nc.f32 	%f22, [%rd9+8];
	ld.shared.f32 	%f23, [%r14+40];
	fma.rn.f32 	%f24, %f22, %f23, %f15;
	ld.global.nc.f32 	%f25, [%rd9+264];
	ld.shared.f32 	%f26, [%r14+200];
	fma.rn.f32 	%f27, %f25, %f26, %f18;
	ld.global.nc.f32 	%f28, [%rd9+520];
	ld.shared.f32 	%f29, [%r14+360];
	fma.rn.f32 	%f30, %f28, %f29, %f21;
	ld.global.nc.f32 	%f31, [%rd9+12];
	ld.shared.f32 	%f32, [%r14+60];
	fma.rn.f32 	%f33, %f31, %f32, %f24;
	ld.global.nc.f32 	%f34, [%rd9+268];
	ld.shared.f32 	%f35, [%r14+220];
	fma.rn.f32 	%f36, %f34, %f35, %f27;
	ld.global.nc.f32 	%f37, [%rd9+524];
	ld.shared.f32 	%f38, [%r14+380];
	fma.rn.f32 	%f39, %f37, %f38, %f30;
	ld.global.nc.f32 	%f40, [%rd9+16];
	ld.shared.f32 	%f41, [%r14+80];
	fma.rn.f32 	%f42, %f40, %f41, %f33;
	ld.global.nc.f32 	%f43, [%rd9+272];
	ld.shared.f32 	%f44, [%r14+240];
	fma.rn.f32 	%f45, %f43, %f44, %f36;
	ld.global.nc.f32 	%f46, [%rd9+528];
	ld.shared.f32 	%f47, [%r14+400];
	fma.rn.f32 	%f48, %f46, %f47, %f39;
	ld.global.nc.f32 	%f49, [%rd9+20];
	ld.shared.f32 	%f50, [%r14+100];
	fma.rn.f32 	%f51, %f49, %f50, %f42;
	ld.global.nc.f32 	%f52, [%rd9+276];
	ld.shared.f32 	%f53, [%r14+260];
	fma.rn.f32 	%f54, %f52, %f53, %f45;
	ld.global.nc.f32 	%f55, [%rd9+532];
	ld.shared.f32 	%f56, [%r14+420];
	fma.rn.f32 	%f57, %f55, %f56, %f48;
	ld.global.nc.f32 	%f58, [%rd9+24];
	ld.shared.f32 	%f59, [%r14+120];
	fma.rn.f32 	%f60, %f58, %f59, %f51;
	ld.global.nc.f32 	%f61, [%rd9+280];
	ld.shared.f32 	%f62, [%r14+280];
	fma.rn.f32 	%f63, %f61, %f62, %f54;
	ld.global.nc.f32 	%f64, [%rd9+536];
	ld.shared.f32 	%f65, [%r14+440];
	fma.rn.f32 	%f66, %f64, %f65, %f57;
	ld.global.nc.f32 	%f67, [%rd9+28];
	ld.shared.f32 	%f68, [%r14+140];
	fma.rn.f32 	%f69, %f67, %f68, %f60;
	ld.global.nc.f32 	%f70, [%rd9+284];
	ld.shared.f32 	%f71, [%r14+300];
	fma.rn.f32 	%f72, %f70, %f71, %f63;
	ld.global.nc.f32 	%f73, [%rd9+540];
	ld.shared.f32 	%f74, [%r14+460];
	fma.rn.f32 	%f75, %f73, %f74, %f66;
	cvt.u32.u16 	%r15, %rs5;
	and.b32  	%r16, %r15, 255;
	add.s32 	%r17, %r9, %r16;
	cvta.to.global.u64 	%rd10, %rd1;
	mul.f32 	%f76, %f69, 0f3FB8AA3B;
	ex2.approx.f32 	%f77, %f76;
	mul.wide.u32 	%rd11, %r17, 4;
	add.s64 	%rd12, %rd10, %rd11;
	st.global.f32 	[%rd12], %f77;
	mul.f32 	%f78, %f72, 0f3FB8AA3B;
	ex2.approx.f32 	%f79, %f78;
	st.global.f32 	[%rd12+160], %f79;
	mul.f32 	%f80, %f75, 0f3FB8AA3B;
	ex2.approx.f32 	%f81, %f80;
	st.global.f32 	[%rd12+320], %f81;
	ret;

}
	// .globl	default_function_kernel_1
.visible .entry default_function_kernel_1(
	.param .u64 .ptr .align 1 default_function_kernel_1_param_0,
	.param .u64 .ptr .align 1 default_function_kernel_1_param_1
)
.maxntid 64
{
	.reg .pred 	%p<7>;
	.reg .b32 	%r<11>;
	.reg .b32 	%f<39>;
	.reg .b64 	%rd<9>;

	ld.param.u64 	%rd1, [default_function_kernel_1_param_0];
	ld.param.u64 	%rd2, [default_function_kernel_1_param_1];
	cvta.to.global.u64 	%rd3, %rd2;
	mov.u32 	%r3, %ctaid.x;
	shl.b32 	%r4, %r3, 6;
	mov.u32 	%r5, %tid.x;
	or.b32  	%r1, %r4, %r5;
	mul.wide.u32 	%rd4, %r1, 4;
	add.s64 	%rd5, %rd3, %rd4;
	ld.global.nc.f32 	%f1, [%rd5];
	abs.f32 	%f2, %f1;
	fma.rn.f32 	%f7, %f1, %f1, 0f3F800000;
	rsqrt.approx.ftz.f32 	%f8, %f7;
	fma.rn.f32 	%f9, %f7, %f8, 0f3F800000;
	rcp.approx.ftz.f32 	%f10, %f9;
	mul.f32 	%f11, %f2, %f10;
	fma.rn.f32 	%f12, %f2, %f11, %f2;
	setp.gt.f32 	%p1, %f2, 0f4B000000;
	selp.f32 	%f3, %f2, %f12, %p1;
	mov.f32 	%f13, 0f3F800000;
	add.rz.f32 	%f14, %f3, %f13;
	mov.b32 	%r6, %f14;
	add.s32 	%r7, %r6, -1061158912;
	and.b32  	%r8, %r7, -8388608;
	mov.b32 	%r2, %f3;
	sub.s32 	%r9, %r2, %r8;
	mov.b32 	%f15, %r9;
	sub.s32 	%r10, 1082130432, %r8;
	mov.b32 	%f16, %r10;
	fma.rn.f32 	%f17, %f16, 0f3E800000, 0fBF800000;
	add.f32 	%f18, %f17, %f15;
	cvt.rn.f32.s32 	%f19, %r8;
	mul.f32 	%f20, %f19, 0f34000000;
	fma.rn.f32 	%f21, %f18, 0fBD39BF78, 0f3DD80012;
	fma.rn.f32 	%f22, %f21, %f18, 0fBE0778E0;
	fma.rn.f32 	%f23, %f22, %f18, 0f3E146475;
	fma.rn.f32 	%f24, %f23, %f18, 0fBE2A68DD;
	fma.rn.f32 	%f25, %f24, %f18, 0f3E4CAF9E;
	fma.rn.f32 	%f26, %f25, %f18, 0fBE800042;
	fma.rn.f32 	%f27, %f26, %f18, 0f3EAAAAE6;
	fma.rn.f32 	%f28, %f27, %f18, 0fBF000000;
	mul.f32 	%f29, %f18, %f28;
	fma.rn.f32 	%f30, %f29, %f18, %f18;
	fma.rn.f32 	%f38, %f20, 0f3F317218, %f30;
	setp.lt.u32 	%p2, %r2, 2139095040;
	@%p2 bra 	$L__BB1_2;
	setp.gt.s32 	%p3, %r2, -1082130432;
	fma.rn.f32 	%f31, %f3, 0f7F800000, 0f7F800000;
	selp.f32 	%f32, %f31, %f38, %p3;
	setp.eq.f32 	%p4, %f3, 0f00000000;
	selp.f32 	%f38, 0f80000000, %f32, %p4;
$L__BB1_2:
	setp.gt.f32 	%p5, %f2, 0f4B000000;
	cvta.to.global.u64 	%rd6, %rd1;
	add.f32 	%f33, %f38, 0f3F317218;
	selp.f32 	%f34, %f33, %f38, %p5;
	setp.num.f32 	%p6, %f2, %f2;
	copysign.f32 	%f35, %f1, %f34;
	selp.f32 	%f36, %f35, %f34, %p6;
	sub.f32 	%f37, %f36, %f1;
	add.s64 	%rd8, %rd6, %rd4;
	st.global.f32 	[%rd8], %f37;
	ret;

}
	// .globl	default_function_kernel
.visible .entry default_function_kernel(
	.param .u64 .ptr .align 1 default_function_kernel_param_0,
	.param .u64 .ptr .align 1 default_function_kernel_param_1
)
.maxntid 32
{
	.reg .b32 	%r<5>;
	.reg .b32 	%f<3>;
	.reg .b64 	%rd<8>;

	ld.param.u64 	%rd1, [default_function_kernel_param_0];
	ld.param.u64 	%rd2, [default_function_kernel_param_1];
	cvta.to.global.u64 	%rd3, %rd1;
	cvta.to.global.u64 	%rd4, %rd2;
	mov.u32 	%r1, %ctaid.x;
	shl.b32 	%r2, %r1, 5;
	mov.u32 	%r3, %tid.x;
	or.b32  	%r4, %r2, %r3;
	mul.wide.u32 	%rd5, %r4, 4;
	add.s64 	%rd6, %rd4, %rd5;
	ld.global.nc.f32 	%f1, [%rd6];
	cos.approx.f32 	%f2, %f1;
	add.s64 	%rd7, %rd3, %rd5;
	st.global.f32 	[%rd7], %f2;
	ret;

}
	// .globl	default_function_kernel_2
.visible .entry default_function_kernel_2(
	.param .u64 .ptr .align 1 default_function_kernel_2_param_0,
	.param .u64 .ptr .align 1 default_function_kernel_2_param_1
)
.maxntid 32
{
	.reg .pred 	%p<13>;
	.reg .b32 	%r<17>;
	.reg .b32 	%f<74>;
	.reg .b64 	%rd<9>;

	ld.param.u64 	%rd1, [default_function_kernel_2_param_0];
	ld.param.u64 	%rd2, [default_function_kernel_2_param_1];
	cvta.to.global.u64 	%rd3, %rd2;
	mov.u32 	%r4, %ctaid.x;
	shl.b32 	%r5, %r4, 5;
	mov.u32 	%r6, %tid.x;
	or.b32  	%r1, %r5, %r6;
	mul.wide.u32 	%rd4, %r1, 4;
	add.s64 	%rd5, %rd3, %rd4;
	ld.global.nc.f32 	%f1, [%rd5];
	abs.f32 	%f2, %f1;
	fma.rn.f32 	%f13, %f1, %f1, 0f3F800000;
	rsqrt.approx.ftz.f32 	%f14, %f13;
	fma.rn.f32 	%f15, %f13, %f14, 0f3F800000;
	rcp.approx.ftz.f32 	%f16, %f15;
	mul.f32 	%f17, %f2, %f16;
	fma.rn.f32 	%f18, %f2, %f17, %f2;
	setp.gt.f32 	%p1, %f2, 0f4B000000;
	selp.f32 	%f3, %f2, %f18, %p1;
	mov.f32 	%f19, 0f3F800000;
	add.rz.f32 	%f20, %f3, %f19;
	mov.b32 	%r7, %f20;
	add.s32 	%r8, %r7, -1061158912;
	and.b32  	%r9, %r8, -8388608;
	mov.b32 	%r2, %f3;
	sub.s32 	%r10, %r2, %r9;
	mov.b32 	%f21, %r10;
	sub.s32 	%r11, 1082130432, %r9;
	mov.b32 	%f22, %r11;
	fma.rn.f32 	%f23, %f22, 0f3E800000, 0fBF800000;
	add.f32 	%f24, %f23, %f21;
	cvt.rn.f32.s32 	%f25, %r9;
	mul.f32 	%f26, %f25, 0f34000000;
	fma.rn.f32 	%f27, %f24, 0fBD39BF78, 0f3DD80012;
	fma.rn.f32 	%f28, %f27, %f24, 0fBE0778E0;
	fma.rn.f32 	%f29, %f28, %f24, 0f3E146475;
	fma.rn.f32 	%f30, %f29, %f24, 0fBE2A68DD;
	fma.rn.f32 	%f31, %f30, %f24, 0f3E4CAF9E;
	fma.rn.f32 	%f32, %f31, %f24, 0fBE800042;
	fma.rn.f32 	%f33, %f32, %f24, 0f3EAAAAE6;
	fma.rn.f32 	%f34, %f33, %f24, 0fBF000000;
	mul.f32 	%f35, %f24, %f34;
	fma.rn.f32 	%f36, %f35, %f24, %f24;
	fma.rn.f32 	%f72, %f26, 0f3F317218, %f36;
	setp.lt.u32 	%p2, %r2, 2139095040;
	@%p2 bra 	$L__BB3_2;
	setp.gt.s32 	%p3, %r2, -1082130432;
	fma.rn.f32 	%f37, %f3, 0f7F800000, 0f7F800000;
	selp.f32 	%f38, %f37, %f72, %p3;
	setp.eq.f32 	%p4, %f3, 0f00000000;
	selp.f32 	%f72, 0f80000000, %f38, %p4;
$L__BB3_2:
	setp.gt.f32 	%p5, %f2, 0f4B000000;
	add.f32 	%f39, %f72, 0f3F317218;
	selp.f32 	%f40, %f39, %f72, %p5;
	setp.num.f32 	%p6, %f2, %f2;
	copysign.f32 	%f41, %f1, %f40;
	selp.f32 	%f7, %f41, %f40, %p6;
	abs.f32 	%f8, %f7;
	fma.rn.f32 	%f42, %f7, %f7, 0f3F800000;
	rsqrt.approx.ftz.f32 	%f43, %f42;
	fma.rn.f32 	%f44, %f42, %f43, 0f3F800000;
	rcp.approx.ftz.f32 	%f45, %f44;
	mul.f32 	%f46, %f8, %f45;
	fma.rn.f32 	%f47, %f8, %f46, %f8;
	setp.gt.f32 	%p7, %f8, 0f4B000000;
	selp.f32 	%f9, %f8, %f47, %p7;
	mov.f32 	%f48, 0f3F800000;
	add.rz.f32 	%f49, %f9, %f48;
	mov.b32 	%r12, %f49;
	add.s32 	%r13, %r12, -1061158912;
	and.b32  	%r14, %r13, -8388608;
	mov.b32 	%r3, %f9;
	sub.s32 	%r15, %r3, %r14;
	mov.b32 	%f50, %r15;
	sub.s32 	%r16, 1082130432, %r14;
	mov.b32 	%f51, %r16;
	fma.rn.f32 	%f52, %f51, 0f3E800000, 0fBF800000;
	add.f32 	%f53, %f52, %f50;
	cvt.rn.f32.s32 	%f54, %r14;
	mul.f32 	%f55, %f54, 0f34000000;
	fma.rn.f32 	%f56, %f53, 0fBD39BF78, 0f3DD80012;
	fma.rn.f32 	%f57, %f56, %f53, 0fBE0778E0;
	fma.rn.f32 	%f58, %f57, %f53, 0f3E146475;
	fma.rn.f32 	%f59, %f58, %f53, 0fBE2A68DD;
	fma.rn.f32 	%f60, %f59, %f53, 0f3E4CAF9E;
	fma.rn.f32 	%f61, %f60, %f53, 0fBE800042;
	fma.rn.f32 	%f62, %f61, %f53, 0f3EAAAAE6;
	fma.rn.f32 	%f63, %f62, %f53, 0fBF000000;
	mul.f32 	%f64, %f53, %f63;
	fma.rn.f32 	%f65, %f64, %f53, %f53;
	fma.rn.f32 	%f73, %f55, 0f3F317218, %f65;
	setp.lt.u32 	%p8, %r3, 2139095040;
	@%p8 bra 	$L__BB3_4;
	setp.gt.s32 	%p9, %r3, -1082130432;
	fma.rn.f32 	%f66, %f9, 0f7F800000, 0f7F800000;
	selp.f32 	%f67, %f66, %f73, %p9;
	setp.eq.f32 	%p10, %f9, 0f00000000;
	selp.f32 	%f73, 0f80000000, %f67, %p10;
$L__BB3_4:
	setp.gt.f32 	%p11, %f8, 0f4B000000;
	cvta.to.global.u64 	%rd6, %rd1;
	add.f32 	%f68, %f73, 0f3F317218;
	selp.f32 	%f69, %f68, %f73, %p11;
	setp.num.f32 	%p12, %f8, %f8;
	copysign.f32 	%f70, %f7, %f69;
	selp.f32 	%f71, %f70, %f69, %p12;
	add.s64 	%rd8, %rd6, %rd4;
	st.global.f32 	[%rd8], %f71;
	ret;

}


// ===== COMPILED SASS (sm_100) =====

	.target	sm_100

	.elftype	@"ET_EXEC"


//--------------------- .note.nv.tkinfo           --------------------------
	.section	.note.nv.tkinfo,"",@"SHT_NOTE"
	.sectionflags	@"SHF_NOTE_NV_TKINFO"
	.tkinfo
        /*0018*/ 	.word	0x00000002
        /*0030*/ 	.string	""
        /*0030*/ 	.string	"ptxas"
        /*0030*/ 	.string	"Cuda compilation tools, release 13.0, V13.0.88"
        /*0030*/ 	.string	"Build cuda_13.0.r13.0/compiler.36424714_0"
        /*0030*/ 	.string	"-arch sm_100 -m 64 "



//--------------------- .note.nv.cuinfo           --------------------------
	.section	.note.nv.cuinfo,"",@"SHT_NOTE"
	.sectionflags	@"SHF_NOTE_NV_CUINFO"
        /*0018*/ 	.short	0x0002
        /*001a*/ 	.short	0x0064
        /*001c*/ 	.short	0x0082
	.zero		2


//--------------------- .nv.info                  --------------------------
	.section	.nv.info,"",@"SHT_CUDA_INFO"
	.align	4


	//----- nvinfo : EIATTR_REGCOUNT
	.align		4
        /*0000*/ 	.byte	0x04, 0x2f
        /*0002*/ 	.short	(.L_1 - .L_0)
	.align		4
.L_0:
        /*0004*/ 	.word	index@(default_function_kernel_3)
        /*0008*/ 	.word	0x0000001e


	//----- nvinfo : EIATTR_FRAME_SIZE
	.align		4
.L_1:
        /*000c*/ 	.byte	0x04, 0x11
        /*000e*/ 	.short	(.L_3 - .L_2)
	.align		4
.L_2:
        /*0010*/ 	.word	index@(default_function_kernel_3)
        /*0014*/ 	.word	0x00000000


	//----- nvinfo : EIATTR_REGCOUNT
	.align		4
.L_3:
        /*0018*/ 	.byte	0x04, 0x2f
        /*001a*/ 	.short	(.L_5 - .L_4)
	.align		4
.L_4:
        /*001c*/ 	.word	index@(default_function_kernel_1)
        /*0020*/ 	.word	0x0000000c


	//----- nvinfo : EIATTR_FRAME_SIZE
	.align		4
.L_5:
        /*0024*/ 	.byte	0x04, 0x11
        /*0026*/ 	.short	(.L_7 - .L_6)
	.align		4
.L_6:
        /*0028*/ 	.word	index@(default_function_kernel_1)
        /*002c*/ 	.word	0x00000000


	//----- nvinfo : EIATTR_REGCOUNT
	.align		4
.L_7:
        /*0030*/ 	.byte	0x04, 0x2f
        /*0032*/ 	.short	(.L_9 - .L_8)
	.align		4
.L_8:
        /*0034*/ 	.word	index@(default_function_kernel)
        /*0038*/ 	.word	0x0000000c


	//----- nvinfo : EIATTR_FRAME_SIZE
	.align		4
.L_9:
        /*003c*/ 	.byte	0x04, 0x11
        /*003e*/ 	.short	(.L_11 - .L_10)
	.align		4
.L_10:
        /*0040*/ 	.word	index@(default_function_kernel)
        /*0044*/ 	.word	0x00000000


	//----- nvinfo : EIATTR_REGCOUNT
	.align		4
.L_11:
        /*0048*/ 	.byte	0x04, 0x2f
        /*004a*/ 	.short	(.L_13 - .L_12)
	.align		4
.L_12:
        /*004c*/ 	.word	index@(default_function_kernel_2)
        /*0050*/ 	.word	0x0000000c


	//----- nvinfo : EIATTR_FRAME_SIZE
	.align		4
.L_13:
        /*0054*/ 	.byte	0x04, 0x11
        /*0056*/ 	.short	(.L_15 - .L_14)
	.align		4
.L_14:
        /*0058*/ 	.word	index@(default_function_kernel_2)
        /*005c*/ 	.word	0x00000000


	//----- nvinfo : EIATTR_MIN_STACK_SIZE
	.align		4
.L_15:
        /*0060*/ 	.byte	0x04, 0x12
        /*0062*/ 	.short	(.L_17 - .L_16)
	.align		4
.L_16:
        /*0064*/ 	.word	index@(default_function_kernel_2)
        /*0068*/ 	.word	0x00000000


	//----- nvinfo : EIATTR_MIN_STACK_SIZE
	.align		4
.L_17:
        /*006c*/ 	.byte	0x04, 0x12
        /*006e*/ 	.short	(.L_19 - .L_18)
	.align		4
.L_18:
        /*0070*/ 	.word	index@(default_function_kernel)
        /*0074*/ 	.word	0x00000000


	//----- nvinfo : EIATTR_MIN_STACK_SIZE
	.align		4
.L_19:
        /*0078*/ 	.byte	0x04, 0x12
        /*007a*/ 	.short	(.L_21 - .L_20)
	.align		4
.L_20:
        /*007c*/ 	.word	index@(default_function_kernel_1)
        /*0080*/ 	.word	0x00000000


	//----- nvinfo : EIATTR_MIN_STACK_SIZE
	.align		4
.L_21:
        /*0084*/ 	.byte	0x04, 0x12
        /*0086*/ 	.short	(.L_23 - .L_22)
	.align		4
.L_22:
        /*0088*/ 	.word	index@(default_function_kernel_3)
        /*008c*/ 	.word	0x00000000
.L_23:


//--------------------- .nv.compat                --------------------------
	.section	.nv.compat,"",@"SHT_CUDA_COMPAT_INFO"
	.align	4
        /*0000*/ 	.byte	0x02, 0x09, 0x00, 0x00, 0x02, 0x02, 0x01, 0x00, 0x02, 0x05, 0x05, 0x00, 0x03, 0x07, 0x01, 0x01
        /*0010*/ 	.byte	0x02, 0x03, 0x00, 0x00, 0x02, 0x06, 0x01, 0x00, 0x04, 0x0b, 0x08, 0x00, 0x01, 0x00, 0x00, 0x00
        /*0020*/ 	.byte	0x00, 0x00, 0x00, 0x00


//--------------------- .nv.info.default_function_kernel_2 --------------------------
	.section	.nv.info.default_function_kernel_2,"",@"SHT_CUDA_INFO"
	.sectionflags	@""
	.align	4


	//----- nvinfo : EIATTR_CUDA_API_VERSION
	.align		4
        /*0000*/ 	.byte	0x04, 0x37
        /*0002*/ 	.short	(.L_25 - .L_24)
.L_24:
        /*0004*/ 	.word	0x00000082


	//----- nvinfo : EIATTR_KPARAM_INFO
	.align		4
.L_25:
        /*0008*/ 	.byte	0x04, 0x17
        /*000a*/ 	.short	(.L_27 - .L_26)
.L_26:
        /*000c*/ 	.word	0x00000000
        /*0010*/ 	.short	0x0001
        /*0012*/ 	.short	0x0008
        /*0014*/ 	.byte	0x00, 0xf5, 0x21, 0x00


	//----- nvinfo : EIATTR_KPARAM_INFO
	.align		4
.L_27:
        /*0018*/ 	.byte	0x04, 0x17
        /*001a*/ 	.short	(.L_29 - .L_28)
.L_28:
        /*001c*/ 	.word	0x00000000
        /*0020*/ 	.short	0x0000
        /*0022*/ 	.short	0x0000
        /*0024*/ 	.byte	0x00, 0xf5, 0x21, 0x00


	//----- nvinfo : EIATTR_SPARSE_MMA_MASK
	.align		4
.L_29:
        /*0028*/ 	.byte	0x03, 0x50
        /*002a*/ 	.short	0x0000


	//----- nvinfo : EIATTR_MAXREG_COUNT
	.align		4
        /*002c*/ 	.byte	0x03, 0x1b
        /*002e*/ 	.short	0x00ff


	//----- nvinfo : EIATTR_MERCURY_ISA_VERSION
	.align		4
        /*0030*/ 	.byte	0x03, 0x5f
        /*0032*/ 	.short	0x0101


	//----- nvinfo : EIATTR_VRC_CTA_INIT_COUNT
	.align		4
        /*0034*/ 	.byte	0x02, 0x4a
	.zero		1
	.zero		1


	//----- nvinfo : EIATTR_EXIT_INSTR_OFFSETS
	.align		4
        /*0038*/ 	.byte	0x04, 0x1c
        /*003a*/ 	.short	(.L_31 - .L_30)


	//   ....[0]....
.L_30:
        /*003c*/ 	.word	0x000005b0


	//----- nvinfo : EIATTR_MAX_THREADS
	.align		4
.L_31:
        /*0040*/ 	.byte	0x04, 0x05
        /*0042*/ 	.short	(.L_33 - .L_32)
.L_32:
        /*0044*/ 	.word	0x00000020
        /*0048*/ 	.word	0x00000001
        /*004c*/ 	.word	0x00000001


	//----- nvinfo : EIATTR_CBANK_PARAM_SIZE
	.align		4
.L_33:
        /*0050*/ 	.byte	0x03, 0x19
        /*0052*/ 	.short	0x0010


	//----- nvinfo : EIATTR_PARAM_CBANK
	.align		4
        /*0054*/ 	.byte	0x04, 0x0a
        /*0056*/ 	.short	(.L_35 - .L_34)
	.align		4
.L_34:
        /*0058*/ 	.word	index@(.nv.constant0.default_function_kernel_2)
        /*005c*/ 	.short	0x0380
        /*005e*/ 	.short	0x0010


	//----- nvinfo : EIATTR_SW_WAR
	.align		4
.L_35:
        /*0060*/ 	.byte	0x04, 0x36
        /*0062*/ 	.short	(.L_37 - .L_36)
.L_36:
        /*0064*/ 	.word	0x00000008
.L_37:


//--------------------- .nv.info.default_function_kernel --------------------------
	.section	.nv.info.default_function_kernel,"",@"SHT_CUDA_INFO"
	.sectionflags	@""
	.align	4


	//----- nvinfo : EIATTR_CUDA_API_VERSION
	.align		4
        /*0000*/ 	.byte	0x04, 0x37
        /*0002*/ 	.short	(.L_39 - .L_38)
.L_38:
        /*0004*/ 	.word	0x00000082


	//----- nvinfo : EIATTR_KPARAM_INFO
	.align		4
.L_39:
        /*0008*/ 	.byte	0x04, 0x17
        /*000a*/ 	.short	(.L_41 - .L_40)
.L_40:
        /*000c*/ 	.word	0x00000000
        /*0010*/ 	.short	0x0001
        /*0012*/ 	.short	0x0008
        /*0014*/ 	.byte	0x00, 0xf5, 0x21, 0x00


	//----- nvinfo : EIATTR_KPARAM_INFO
	.align		4
.L_41:
        /*0018*/ 	.byte	0x04, 0x17
        /*001a*/ 	.short	(.L_43 - .L_42)
.L_42:
        /*001c*/ 	.word	0x00000000
        /*0020*/ 	.short	0x0000
        /*0022*/ 	.short	0x0000
        /*0024*/ 	.byte	0x00, 0xf5, 0x21, 0x00


	//----- nvinfo : EIATTR_SPARSE_MMA_MASK
	.align		4
.L_43:
        /*0028*/ 	.byte	0x03, 0x50
        /*002a*/ 	.short	0x0000


	//----- nvinfo : EIATTR_MAXREG_COUNT
	.align		4
        /*002c*/ 	.byte	0x03, 0x1b
        /*002e*/ 	.short	0x00ff


	//----- nvinfo : EIATTR_MERCURY_ISA_VERSION
	.align		4
        /*0030*/ 	.byte	0x03, 0x5f
        /*0032*/ 	.short	0x0101


	//----- nvinfo : EIATTR_VRC_CTA_INIT_COUNT
	.align		4
        /*0034*/ 	.byte	0x02, 0x4a
	.zero		1
	.zero		1


	//----- nvinfo : EIATTR_EXIT_INSTR_OFFSETS
	.align		4
        /*0038*/ 	.byte	0x04, 0x1c
        /*003a*/ 	.short	(.L_45 - .L_44)


	//   ....[0]....
.L_44:
        /*003c*/ 	.word	0x000000e0


	//----- nvinfo : EIATTR_MAX_THREADS
	.align		4
.L_45:
        /*0040*/ 	.byte	0x04, 0x05
        /*0042*/ 	.short	(.L_47 - .L_46)
.L_46:
        /*0044*/ 	.word	0x00000020
        /*0048*/ 	.word	0x00000001
        /*004c*/ 	.word	0x00000001


	//----- nvinfo : EIATTR_CBANK_PARAM_SIZE
	.align		4
.L_47:
        /*0050*/ 	.byte	0x03, 0x19
        /*0052*/ 	.short	0x0010


	//----- nvinfo : EIATTR_PARAM_CBANK
	.align		4
        /*0054*/ 	.byte	0x04, 0x0a
        /*0056*/ 	.short	(.L_49 - .L_48)
	.align		4
.L_48:
        /*0058*/ 	.word	index@(.nv.constant0.default_function_kernel)
        /*005c*/ 	.short	0x0380
        /*005e*/ 	.short	0x0010


	//----- nvinfo : EIATTR_SW_WAR
	.align		4
.L_49:
        /*0060*/ 	.byte	0x04, 0x36
        /*0062*/ 	.short	(.L_51 - .L_50)
.L_50:
        /*0064*/ 	.word	0x00000008
.L_51:


//--------------------- .nv.info.default_function_kernel_1 --------------------------
	.section	.nv.info.default_function_kernel_1,"",@"SHT_CUDA_INFO"
	.sectionflags	@""
	.align	4


	//----- nvinfo : EIATTR_CUDA_API_VERSION
	.align		4
        /*0000*/ 	.byte	0x04, 0x37
        /*0002*/ 	.short	(.L_53 - .L_52)
.L_52:
        /*0004*/ 	.word	0x00000082


	//----- nvinfo : EIATTR_KPARAM_INFO
	.align		4
.L_53:
        /*0008*/ 	.byte	0x04, 0x17
        /*000a*/ 	.short	(.L_55 - .L_54)
.L_54:
        /*000c*/ 	.word	0x00000000
        /*0010*/ 	.short	0x0001
        /*0012*/ 	.short	0x0008
        /*0014*/ 	.byte	0x00, 0xf5, 0x21, 0x00


	//----- nvinfo : EIATTR_KPARAM_INFO
	.align		4
.L_55:
        /*0018*/ 	.byte	0x04, 0x17
        /*001a*/ 	.short	(.L_57 - .L_56)
.L_56:
        /*001c*/ 	.word	0x00000000
        /*0020*/ 	.short	0x0000
        /*0022*/ 	.short	0x0000
        /*0024*/ 	.byte	0x00, 0xf5, 0x21, 0x00


	//----- nvinfo : EIATTR_SPARSE_MMA_MASK
	.align		4
.L_57:
        /*0028*/ 	.byte	0x03, 0x50
        /*002a*/ 	.short	0x0000


	//----- nvinfo : EIATTR_MAXREG_COUNT
	.align		4
        /*002c*/ 	.byte	0x03, 0x1b
        /*002e*/ 	.short	0x00ff


	//----- nvinfo : EIATTR_MERCURY_ISA_VERSION
	.align		4
        /*0030*/ 	.byte	0x03, 0x5f
        /*0032*/ 	.short	0x0101


	//----- nvinfo : EIATTR_VRC_CTA_INIT_COUNT
	.align		4
        /*0034*/ 	.byte	0x02, 0x4a
	.zero		1
	.zero		1


	//----- nvinfo : EIATTR_EXIT_INSTR_OFFSETS
	.align		4
        /*0038*/ 	.byte	0x04, 0x1c
        /*003a*/ 	.short	(.L_59 - .L_58)


	//   ....[0]....
.L_58:
        /*003c*/ 	.word	0x00000360


	//----- nvinfo : EIATTR_MAX_THREADS
	.align		4
.L_59:
        /*0040*/ 	.byte	0x04, 0x05
        /*0042*/ 	.short	(.L_61 - .L_60)
.L_60:
        /*0044*/ 	.word	0x00000040
        /*0048*/ 	.word	0x00000001
        /*004c*/ 	.word	0x00000001


	//----- nvinfo : EIATTR_CBANK_PARAM_SIZE
	.align		4
.L_61:
        /*0050*/ 	.byte	0x03, 0x19
        /*0052*/ 	.short	0x0010


	//----- nvinfo : EIATTR_PARAM_CBANK
	.align		4
        /*0054*/ 	.byte	0x04, 0x0a
        /*0056*/ 	.short	(.L_63 - .L_62)
	.align		4
.L_62:
        /*0058*/ 	.word	index@(.nv.constant0.default_function_kernel_1)
        /*005c*/ 	.short	0x0380
        /*005e*/ 	.short	0x0010


	//----- nvinfo : EIATTR_SW_WAR
	.align		4
.L_63:
        /*0060*/ 	.byte	0x04, 0x36
        /*0062*/ 	.short	(.L_65 - .L_64)
.L_64:
        /*0064*/ 	.word	0x00000008
.L_65:


//--------------------- .nv.info.default_function_kernel_3 --------------------------
	.section	.nv.info.default_function_kernel_3,"",@"SHT_CUDA_INFO"
	.sectionflags	@""
	.align	4


	//----- nvinfo : EIATTR_CUDA_API_VERSION
	.align		4
        /*0000*/ 	.byte	0x04, 0x37
        /*0002*/ 	.short	(.L_67 - .L_66)
.L_66:
        /*0004*/ 	.word	0x00000082


	//----- nvinfo : EIATTR_KPARAM_INFO
	.align		4
.L_67:
        /*0008*/ 	.byte	0x04, 0x17
        /*000a*/ 	.short	(.L_69 - .L_68)
.L_68:
        /*000c*/ 	.word	0x00000000
        /*0010*/ 	.short	0x0002
        /*0012*/ 	.short	0x0010
        /*0014*/ 	.byte	0x00, 0xf5, 0x21, 0x00


	//----- nvinfo : EIATTR_KPARAM_INFO
	.align		4
.L_69:
        /*0018*/ 	.byte	0x04, 0x17
        /*001a*/ 	.short	(.L_71 - .L_70)
.L_70:
        /*001c*/ 	.word	0x00000000
        /*0020*/ 	.short	0x0001
        /*0022*/ 	.short	0x0008
        /*0024*/ 	.byte	0x00, 0xf5, 0x21, 0x00


	//----- nvinfo : EIATTR_KPARAM_INFO
	.align		4
.L_71:
        /*0028*/ 	.byte	0x04, 0x17
        /*002a*/ 	.short	(.L_73 - .L_72)
.L_72:
        /*002c*/ 	.word	0x00000000
        /*0030*/ 	.short	0x0000
        /*0032*/ 	.short	0x0000
        /*0034*/ 	.byte	0x00, 0xf5, 0x21, 0x00


	//----- nvinfo : EIATTR_SPARSE_MMA_MASK
	.align		4
.L_73:
        /*0038*/ 	.byte	0x03, 0x50
        /*003a*/ 	.short	0x0000


	//----- nvinfo : EIATTR_MAXREG_COUNT
	.align		4
        /*003c*/ 	.byte	0x03, 0x1b
        /*003e*/ 	.short	0x00ff


	//----- nvinfo : EIATTR_NUM_BARRIERS
	.align		4
        /*0040*/ 	.byte	0x02, 0x4c
        /*0042*/ 	.byte	0x01
	.zero		1


	//----- nvinfo : EIATTR_MERCURY_ISA_VERSION
	.align		4
        /*0044*/ 	.byte	0x03, 0x5f
        /*0046*/ 	.short	0x0101


	//----- nvinfo : EIATTR_VRC_CTA_INIT_COUNT
	.align		4
        /*0048*/ 	.byte	0x02, 0x4a
	.zero		1
	.zero		1


	//----- nvinfo : EIATTR_EXIT_INSTR_OFFSETS
	.align		4
        /*004c*/ 	.byte	0x04, 0x1c
        /*004e*/ 	.short	(.L_75 - .L_74)


	//   ....[0]....
.L_74:
        /*0050*/ 	.word	0x00000880


	//----- nvinfo : EIATTR_MAX_THREADS
	.align		4
.L_75:
        /*0054*/ 	.byte	0x04, 0x05
        /*0056*/ 	.short	(.L_77 - .L_76)
.L_76:
        /*0058*/ 	.word	0x00000078
        /*005c*/ 	.word	0x00000001
        /*0060*/ 	.word	0x00000001


	//----- nvinfo : EIATTR_CBANK_PARAM_SIZE
	.align		4
.L_77:
        /*0064*/ 	.byte	0x03, 0x19
        /*0066*/ 	.short	0x0018


	//----- nvinfo : EIATTR_PARAM_CBANK
	.align		4
        /*0068*/ 	.byte	0x04, 0x0a
        /*006a*/ 	.short	(.L_79 - .L_78)
	.align		4
.L_78:
        /*006c*/ 	.word	index@(.nv.constant0.default_function_kernel_3)
        /*0070*/ 	.short	0x0380
        /*0072*/ 	.short	0x0018


	//----- nvinfo : EIATTR_SW_WAR
	.align		4
.L_79:
        /*0074*/ 	.byte	0x04, 0x36
        /*0076*/ 	.short	(.L_81 - .L_80)
.L_80:
        /*0078*/ 	.word	0x00000008
.L_81:


//--------------------- .nv.callgraph             --------------------------
	.section	.nv.callgraph,"",@"SHT_CUDA_CALLGRAPH"
	.align	4
	.sectionentsize	8
	.align		4
        /*0000*/ 	.word	0x00000000
	.align		4
        /*0004*/ 	.word	0xffffffff
	.align		4
        /*0008*/ 	.word	0x00000000
	.align		4
        /*000c*/ 	.word	0xfffffffe
	.align		4
        /*0010*/ 	.word	0x00000000
	.align		4
        /*0014*/ 	.word	0xfffffffd
	.align		4
        /*0018*/ 	.word	0x00000000
	.align		4
        /*001c*/ 	.word	0xfffffffc


//--------------------- .text.default_function_kernel_2 --------------------------
	.section	.text.default_function_kernel_2,"ax",@progbits
	.align	128
        .global         default_function_kernel_2
        .type           default_function_kernel_2,@function
        .size           default_function_kernel_2,(.L_x_4 - default_function_kernel_2)
        .other          default_function_kernel_2,@"STO_CUDA_ENTRY STV_DEFAULT"
default_function_kernel_2:
.text.default_function_kernel_2:
[----:B------:R-:W-:Y:S01]  /*0000*/  LDC R1, c[0x0][0x37c] ;  /* 0x0000df00ff017b82 */ /* 0x000fe20000000800 */
[----:B------:R-:W0:Y:S07]  /*0010*/  S2R R0, SR_TID.X ;  /* 0x0000000000007919 */ /* 0x000e2e0000002100 */
[----:B------:R-:W1:Y:S01]  /*0020*/  S2UR UR4, SR_CTAID.X ;  /* 0x00000000000479c3 */ /* 0x000e620000002500 */
[----:B------:R-:W2:Y:S07]  /*0030*/  LDCU.64 UR6, c[0x0][0x358] ;  /* 0x00006b00ff0677ac */ /* 0x000eae0008000a00 */
[----:B------:R-:W3:Y:S01]  /*0040*/  LDC.64 R2, c[0x0][0x388] ;  /* 0x0000e200ff027b82 */ /* 0x000ee20000000a00 */
[----:B-1----:R-:W-:-:S06]  /*0050*/  USHF.L.U32 UR4, UR4, 0x5, URZ ;  /* 0x0000000504047899 */ /* 0x002fcc00080006ff */
[----:B0-----:R-:W-:-:S05]  /*0060*/  LOP3.LUT R0, R0, UR4, RZ, 0xfc, !PT ;  /* 0x0000000400007c12 */ /* 0x001fca000f8efcff */
[----:B---3--:R-:W-:-:S06]  /*0070*/  IMAD.WIDE.U32 R2, R0, 0x4, R2 ;  /* 0x0000000400027825 */ /* 0x008fcc00078e0002 */
[----:B--2---:R-:W2:Y:S01]  /*0080*/  LDG.E.CONSTANT R2, desc[UR6][R2.64] ;  /* 0x0000000602027981 */ /* 0x004ea2000c1e9900 */
[----:B------:R-:W-:Y:S01]  /*0090*/  HFMA2 R8, -RZ, RZ, 1.625, 0 ;  /* 0x3e800000ff087431 */ /* 0x000fe200000001ff */
[----:B------:R-:W-:Y:S01]  /*00a0*/  MOV R9, 0x3d39bf78 ;  /* 0x3d39bf7800097802 */ /* 0x000fe20000000f00 */
[C---:B--2---:R-:W-:Y:S01]  /*00b0*/  FFMA R4, R2.reuse, R2, 1 ;  /* 0x3f80000002047423 */ /* 0x044fe20000000002 */
[----:B------:R-:W-:-:S03]  /*00c0*/  FSETP.GT.AND P0, PT, |R2|, 8388608, PT ;  /* 0x4b0000000200780b */ /* 0x000fc60003f04200 */
[----:B------:R-:W0:Y:S02]  /*00d0*/  MUFU.RSQ R5, R4 ;  /* 0x0000000400057308 */ /* 0x000e240000001400 */
[----:B0-----:R-:W-:-:S06]  /*00e0*/  FFMA R5, R4, R5, 1 ;  /* 0x3f80000004057423 */ /* 0x001fcc0000000005 */
[----:B------:R-:W0:Y:S02]  /*00f0*/  MUFU.RCP R5, R5 ;  /* 0x0000000500057308 */ /* 0x000e240000001000 */
[----:B0-----:R-:W-:-:S04]  /*0100*/  FMUL R7, |R2|, R5 ;  /* 0x0000000502077220 */ /* 0x001fc80000400200 */
[----:B------:R-:W-:-:S05]  /*0110*/  FFMA R7, |R2|, R7, |R2| ;  /* 0x0000000702077223 */ /* 0x000fca0000000602 */
[----:B------:R-:W-:-:S04]  /*0120*/  FSEL R7, |R2|, R7, P0 ;  /* 0x0000000702077208 */ /* 0x000fc80000000200 */
[C---:B------:R-:W-:Y:S01]  /*0130*/  ISETP.GE.U32.AND P1, PT, R7.reuse, 0x7f800000, PT ;  /* 0x7f8000000700780c */ /* 0x040fe20003f26070 */
[----:B------:R-:W-:-:S03]  /*0140*/  FADD.RZ R6, R7, 1 ;  /* 0x3f80000007067421 */ /* 0x000fc6000000c000 */
[----:B------:R-:W-:Y:S02]  /*0150*/  ISETP.GT.AND P2, PT, R7, -0x40800000, P1 ;  /* 0xbf8000000700780c */ /* 0x000fe40000f44270 */
[----:B------:R-:W-:-:S04]  /*0160*/  IADD3 R6, PT, PT, R6, -0x3f400000, RZ ;  /* 0xc0c0000006067810 */ /* 0x000fc80007ffe0ff */
[----:B------:R-:W-:-:S04]  /*0170*/  LOP3.LUT R6, R6, 0xff800000, RZ, 0xc0, !PT ;  /* 0xff80000006067812 */ /* 0x000fc800078ec0ff */
[----:B------:R-:W-:Y:S02]  /*0180*/  IADD3 R4, PT, PT, -R6, 0x40800000, RZ ;  /* 0x4080000006047810 */ /* 0x000fe40007ffe1ff */
[-C--:B------:R-:W-:Y:S02]  /*0190*/  IADD3 R3, PT, PT, R7, -R6.reuse, RZ ;  /* 0x8000000607037210 */ /* 0x080fe40007ffe0ff */
[----:B------:R-:W-:Y:S01]  /*01a0*/  I2FP.F32.S32 R6, R6 ;  /* 0x0000000600067245 */ /* 0x000fe20000201400 */
[----:B------:R-:W-:-:S04]  /*01b0*/  FFMA R4, R4, R8, -1 ;  /* 0xbf80000004047423 */ /* 0x000fc80000000008 */
[----:B------:R-:W-:Y:S01]  /*01c0*/  FADD R3, R3, R4 ;  /* 0x0000000403037221 */ /* 0x000fe20000000000 */
[----:B------:R-:W-:-:S03]  /*01d0*/  FMUL R6, R6, 1.1920928955078125e-07 ;  /* 0x3400000006067820 */ /* 0x000fc60000400000 */
[----:B------:R-:W-:-:S04]  /*01e0*/  FFMA R4, R3, -R9, 0.10546888411045074463 ;  /* 0x3dd8001203047423 */ /* 0x000fc80000000809 */
[----:B------:R-:W-:-:S04]  /*01f0*/  FFMA R4, R3, R4, -0.13229703903198242188 ;  /* 0xbe0778e003047423 */ /* 0x000fc80000000004 */
[----:B------:R-:W-:-:S04]  /*0200*/  FFMA R4, R3, R4, 0.14491446316242218018 ;  /* 0x3e14647503047423 */ /* 0x000fc80000000004 */
[----:B------:R-:W-:-:S04]  /*0210*/  FFMA R4, R3, R4, -0.16641564667224884033 ;  /* 0xbe2a68dd03047423 */ /* 0x000fc80000000004 */
[----:B------:R-:W-:-:S04]  /*0220*/  FFMA R4, R3, R4, 0.19988867640495300293 ;  /* 0x3e4caf9e03047423 */ /* 0x000fc80000000004 */
[----:B------:R-:W-:-:S04]  /*0230*/  FFMA R4, R3, R4, -0.25000196695327758789 ;  /* 0xbe80004203047423 */ /* 0x000fc80000000004 */
[----:B------:R-:W-:-:S04]  /*0240*/  FFMA R4, R3, R4, 0.33333510160446166992 ;  /* 0x3eaaaae603047423 */ /* 0x000fc80000000004 */
[----:B------:R-:W-:-:S04]  /*0250*/  FFMA R4, R3, R4, -0.5 ;  /* 0xbf00000003047423 */ /* 0x000fc80000000004 */
[----:B------:R-:W-:-:S04]  /*0260*/  FMUL R4, R3, R4 ;  /* 0x0000000403047220 */ /* 0x000fc80000400000 */
[----:B------:R-:W-:Y:S01]  /*0270*/  FFMA R3, R3, R4, R3 ;  /* 0x0000000403037223 */ /* 0x000fe20000000003 */
[----:B------:R-:W-:-:S03]  /*0280*/  @P1 MOV R4, 0x7f800000 ;  /* 0x7f80000000041802 */ /* 0x000fc60000000f00 */
[----:B------:R-:W-:Y:S02]  /*0290*/  FFMA R3, R6, 0.69314718246459960938, R3 ;  /* 0x3f31721806037823 */ /* 0x000fe40000000003 */
[C---:B------:R-:W-:Y:S01]  /*02a0*/  @P2 FFMA R3, R7.reuse, R4, +INF ;  /* 0x7f80000007032423 */ /* 0x040fe20000000004 */
[----:B------:R-:W-:-:S04]  /*02b0*/  @P1 FSETP.NEU.AND P2, PT, R7, RZ, PT ;  /* 0x000000ff0700120b */ /* 0x000fc80003f4d000 */
[----:B------:R-:W-:-:S05]  /*02c0*/  @P1 FSEL R3, R3, -RZ, P2 ;  /* 0x800000ff03031208 */ /* 0x000fca0001000000 */
[----:B------:R-:W-:Y:S01]  /*02d0*/  @P0 FADD R3, R3, 0.69314718246459960938 ;  /* 0x3f31721803030421 */ /* 0x000fe20000000000 */
[----:B------:R-:W-:-:S04]  /*02e0*/  FSETP.NAN.AND P0, PT, |R2|, |R2|, PT ;  /* 0x400000020200720b */ /* 0x000fc80003f08200 */
[----:B------:R-:W-:-:S04]  /*02f0*/  LOP3.LUT R2, R3, 0x80000000, R2, 0xb8, !PT ;  /* 0x8000000003027812 */ /* 0x000fc800078eb802 */
[----:B------:R-:W-:-:S04]  /*0300*/  FSEL R6, R2, R3, !P0 ;  /* 0x0000000302067208 */ /* 0x000fc80004000000 */
[C---:B------:R-:W-:Y:S01]  /*0310*/  FSETP.GT.AND P0, PT, |R6|.reuse, 8388608, PT ;  /* 0x4b0000000600780b */ /* 0x040fe20003f04200 */
[----:B------:R-:W-:-:S04]  /*0320*/  FFMA R2, R6, R6, 1 ;  /* 0x3f80000006027423 */ /* 0x000fc80000000006 */
        /* <DEDUP_REMOVED lines=14> */
[----:B------:R-:W-:Y:S01]  /*0410*/  FFMA R5, R5, R8, -1 ;  /* 0xbf80000005057423 */ /* 0x000fe20000000008 */
[----:B------:R-:W-:-:S03]  /*0420*/  @P1 MOV R8, 0x7f800000 ;  /* 0x7f80000000081802 */ /* 0x000fc60000000f00 */
        /* <DEDUP_REMOVED lines=11> */
[----:B------:R-:W-:-:S04]  /*04e0*/  FFMA R3, R2, R3, R2 ;  /* 0x0000000302037223 */ /* 0x000fc80000000002 */
[----:B------:R-:W-:Y:S01]  /*04f0*/  FFMA R4, R4, 0.69314718246459960938, R3 ;  /* 0x3f31721804047823 */ /* 0x000fe20000000003 */
[C---:B------:R-:W-:Y:S01]  /*0500*/  @P2 FFMA R4, R7.reuse, R8, +INF ;  /* 0x7f80000007042423 */ /* 0x040fe20000000008 */
[----:B------:R-:W0:Y:S01]  /*0510*/  LDC.64 R2, c[0x0][0x380] ;  /* 0x0000e000ff027b82 */ /* 0x000e220000000a00 */
[----:B------:R-:W-:-:S04]  /*0520*/  @P1 FSETP.NEU.AND P2, PT, R7, RZ, PT ;  /* 0x000000ff0700120b */ /* 0x000fc80003f4d000 */
[----:B------:R-:W-:-:S04]  /*0530*/  @P1 FSEL R4, R4, -RZ, P2 ;  /* 0x800000ff04041208 */ /* 0x000fc80001000000 */
[----:B------:R-:W-:-:S05]  /*0540*/  MOV R5, R4 ;  /* 0x0000000400057202 */ /* 0x000fca0000000f00 */
[----:B------:R-:W-:Y:S01]  /*0550*/  @P0 FADD R5, R5, 0.69314718246459960938 ;  /* 0x3f31721805050421 */ /* 0x000fe20000000000 */
[----:B------:R-:W-:-:S04]  /*0560*/  FSETP.NAN.AND P0, PT, |R6|, |R6|, PT ;  /* 0x400000060600720b */ /* 0x000fc80003f08200 */
[----:B------:R-:W-:-:S04]  /*0570*/  LOP3.LUT R4, R5, 0x80000000, R6, 0xb8, !PT ;  /* 0x8000000005047812 */ /* 0x000fc800078eb806 */
[----:B------:R-:W-:Y:S01]  /*0580*/  FSEL R5, R4, R5, !P0 ;  /* 0x0000000504057208 */ /* 0x000fe20004000000 */
[----:B0-----:R-:W-:-:S05]  /*0590*/  IMAD.WIDE.U32 R2, R0, 0x4, R2 ;  /* 0x0000000400027825 */ /* 0x001fca00078e0002 */
[----:B------:R-:W-:Y:S01]  /*05a0*/  STG.E desc[UR6][R2.64], R5 ;  /* 0x0000000502007986 */ /* 0x000fe2000c101906 */
[----:B------:R-:W-:Y:S05]  /*05b0*/  EXIT ;  /* 0x000000000000794d */ /* 0x000fea0003800000 */
.L_x_0:
[----:B------:R-:W-:-:S00]  /*05c0*/  BRA `(.L_x_0) ;  /* 0xfffffffc00fc7947 */ /* 0x000fc0000383ffff */
[----:B------:R-:W-:-:S00]  /*05d0*/  NOP ;  /* 0x0000000000007918 */ /* 0x000fc00000000000 */
        /* <DEDUP_REMOVED lines=10> */
.L_x_4:


//--------------------- .text.default_function_kernel --------------------------
	.section	.text.default_function_kernel,"ax",@progbits
	.align	128
        .global         default_function_kernel
        .type           default_function_kernel,@function
        .size           default_function_kernel,(.L_x_5 - default_function_kernel)
        .other          default_function_kernel,@"STO_CUDA_ENTRY STV_DEFAULT"
default_function_kernel:
.text.default_function_kernel:
[----:B------:R-:W-:Y:S01]  /*0000*/  LDC R1, c[0x0][0x37c] ;  /* 0x0000df00ff017b82 */ /* 0x000fe20000000800 */
[----:B------:R-:W0:Y:S07]  /*0010*/  S2R R7, SR_TID.X ;  /* 0x0000000000077919 */ /* 0x000e2e0000002100 */
[----:B------:R-:W1:Y:S01]  /*0020*/  S2UR UR4, SR_CTAID.X ;  /* 0x00000000000479c3 */ /* 0x000e620000002500 */
[----:B------:R-:W2:Y:S07]  /*0030*/  LDCU.64 UR6, c[0x0][0x358] ;  /* 0x00006b00ff0677ac */ /* 0x000eae0008000a00 */
[----:B------:R-:W3:Y:S08]  /*0040*/  LDC.64 R2, c[0x0][0x388] ;  /* 0x0000e200ff027b82 */ /* 0x000ef00000000a00 */
[----:B------:R-:W4:Y:S01]  /*0050*/  LDC.64 R4, c[0x0][0x380] ;  /* 0x0000e000ff047b82 */ /* 0x000f220000000a00 */
[----:B-1----:R-:W-:-:S06]  /*0060*/  USHF.L.U32 UR4, UR4, 0x5, URZ ;  /* 0x0000000504047899 */ /* 0x002fcc00080006ff */
[----:B0-----:R-:W-:-:S05]  /*0070*/  LOP3.LUT R7, R7, UR4, RZ, 0xfc, !PT ;  /* 0x0000000407077c12 */ /* 0x001fca000f8efcff */
[----:B---3--:R-:W-:-:S06]  /*0080*/  IMAD.WIDE.U32 R2, R7, 0x4, R2 ;  /* 0x0000000407027825 */ /* 0x008fcc00078e0002 */
[----:B--2---:R-:W2:Y:S01]  /*0090*/  LDG.E.CONSTANT R2, desc[UR6][R2.64] ;  /* 0x0000000602027981 */ /* 0x004ea2000c1e9900 */
[----:B----4-:R-:W-:-:S04]  /*00a0*/  IMAD.WIDE.U32 R4, R7, 0x4, R4 ;  /* 0x0000000407047825 */ /* 0x010fc800078e0004 */
[----:B--2---:R-:W-:-:S06]  /*00b0*/  FMUL.RZ R9, R2, 0.15915493667125701904 ;  /* 0x3e22f98302097820 */ /* 0x004fcc000040c000 */
[----:B------:R-:W0:Y:S02]  /*00c0*/  MUFU.COS R9, R9 ;  /* 0x0000000900097308 */ /* 0x000e240000000000 */
[----:B0-----:R-:W-:Y:S01]  /*00d0*/  STG.E desc[UR6][R4.64], R9 ;  /* 0x0000000904007986 */ /* 0x001fe2000c101906 */
[----:B------:R-:W-:Y:S05]  /*00e0*/  EXIT ;  /* 0x000000000000794d */ /* 0x000fea0003800000 */
.L_x_1:
        /* <DEDUP_REMOVED lines=9> */
.L_x_5:


//--------------------- .text.default_function_kernel_1 --------------------------
	.section	.text.default_function_kernel_1,"ax",@progbits
	.align	128
        .global         default_function_kernel_1
        .type           default_function_kernel_1,@function
        .size           default_function_kernel_1,(.L_x_6 - default_function_kernel_1)
        .other          default_function_kernel_1,@"STO_CUDA_ENTRY STV_DEFAULT"
default_function_kernel_1:
.text.default_function_kernel_1:
        /* <DEDUP_REMOVED lines=43> */
[----:B------:R-:W-:Y:S01]  /*02b0*/  @P1 FSETP.NEU.AND P2, PT, R7, RZ, PT ;  /* 0x000000ff0700120b */ /* 0x000fe20003f4d000 */
[----:B------:R-:W0:Y:S03]  /*02c0*/  LDC.64 R4, c[0x0][0x380] ;  /* 0x0000e000ff047b82 */ /* 0x000e260000000a00 */
[----:B------:R-:W-:-:S04]  /*02d0*/  @P1 FSEL R3, R3, -RZ, P2 ;  /* 0x800000ff03031208 */ /* 0x000fc80001000000 */
[----:B------:R-:W-:-:S05]  /*02e0*/  MOV R6, R3 ;  /* 0x0000000300067202 */ /* 0x000fca0000000f00 */
[----:B------:R-:W-:Y:S01]  /*02f0*/  @P0 FADD R6, R6, 0.69314718246459960938 ;  /* 0x3f31721806060421 */ /* 0x000fe20000000000 */
[----:B------:R-:W-:-:S04]  /*0300*/  FSETP.NAN.AND P0, PT, |R2|, |R2|, PT ;  /* 0x400000020200720b */ /* 0x000fc80003f08200 */
[----:B------:R-:W-:-:S04]  /*0310*/  LOP3.LUT R3, R6, 0x80000000, R2, 0xb8, !PT ;  /* 0x8000000006037812 */ /* 0x000fc800078eb802 */
[----:B------:R-:W-:Y:S01]  /*0320*/  FSEL R3, R3, R6, !P0 ;  /* 0x0000000603037208 */ /* 0x000fe20004000000 */
[----:B0-----:R-:W-:-:S04]  /*0330*/  IMAD.WIDE.U32 R4, R0, 0x4, R4 ;  /* 0x0000000400047825 */ /* 0x001fc800078e0004 */
[----:B------:R-:W-:-:S05]  /*0340*/  FADD R3, -R2, R3 ;  /* 0x0000000302037221 */ /* 0x000fca0000000100 */
[----:B------:R-:W-:Y:S01]  /*0350*/  STG.E desc[UR6][R4.64], R3 ;  /* 0x0000000304007986 */ /* 0x000fe2000c101906 */
[----:B------:R-:W-:Y:S05]  /*0360*/  EXIT ;  /* 0x000000000000794d */ /* 0x000fea0003800000 */
.L_x_2:
        /* <DEDUP_REMOVED lines=9> */
.L_x_6:


//--------------------- .text.default_function_kernel_3 --------------------------
	.section	.text.default_function_kernel_3,"ax",@progbits
	.align	128
        .global         default_function_kernel_3
        .type           default_function_kernel_3,@function
        .size           default_function_kernel_3,(.L_x_7 - default_function_kernel_3)
        .other          default_function_kernel_3,@"STO_CUDA_ENTRY STV_DEFAULT"
default_function_kernel_3:
.text.default_function_kernel_3:
[----:B------:R-:W-:Y:S01]  /*0000*/  LDC R1, c[0x0][0x37c] ;  /* 0x0000df00ff017b82 */ /* 0x000fe20000000800 */
[----:B------:R-:W0:Y:S07]  /*0010*/  S2R R8, SR_TID.X ;  /* 0x0000000000087919 */ /* 0x000e2e0000002100 */
[----:B------:R-:W0:Y:S01]  /*0020*/  LDC.64 R2, c[0x0][0x390] ;  /* 0x0000e400ff027b82 */ /* 0x000e220000000a00 */
[----:B------:R-:W1:Y:S01]  /*0030*/  LDCU.64 UR6, c[0x0][0x358] ;  /* 0x00006b00ff0677ac */ /* 0x000e620008000a00 */
[C---:B0-----:R-:W-:Y:S01]  /*0040*/  IMAD.WIDE.U32 R2, R8.reuse, 0x4, R2 ;  /* 0x0000000408027825 */ /* 0x041fe200078e0002 */
[----:B------:R-:W-:-:S04]  /*0050*/  PRMT R7, R8, 0x9910, RZ ;  /* 0x0000991008077816 */ /* 0x000fc800000000ff */
[----:B-1----:R-:W2:Y:S01]  /*0060*/  LDG.E.CONSTANT R9, desc[UR6][R2.64] ;  /* 0x0000000602097981 */ /* 0x002ea2000c1e9900 */
[----:B------:R-:W-:-:S03]  /*0070*/  IMAD R7, R7, 0x67, RZ ;  /* 0x0000006707077824 */ /* 0x000fc600078e02ff */
[----:B------:R-:W3:Y:S02]  /*0080*/  LDG.E.CONSTANT R10, desc[UR6][R2.64+0x1e0] ;  /* 0x0001e006020a7981 */ /* 0x000ee4000c1e9900 */
[----:B------:R-:W-:Y:S02]  /*0090*/  LOP3.LUT R7, R7, 0xffff, RZ, 0xc0, !PT ;  /* 0x0000ffff07077812 */ /* 0x000fe400078ec0ff */
[----:B------:R-:W4:Y:S02]  /*00a0*/  LDG.E.CONSTANT R18, desc[UR6][R2.64+0x3c0] ;  /* 0x0003c00602127981 */ /* 0x000f24000c1e9900 */
[----:B------:R-:W-:-:S04]  /*00b0*/  SHF.R.U32.HI R11, RZ, 0xc, R7 ;  /* 0x0000000cff0b7819 */ /* 0x000fc80000011607 */
[----:B------:R-:W-:-:S05]  /*00c0*/  PRMT R0, R11, 0x9910, RZ ;  /* 0x000099100b007816 */ /* 0x000fca00000000ff */
[----:B------:R-:W-:-:S05]  /*00d0*/  IMAD R0, R0, 0x28, RZ ;  /* 0x0000002800007824 */ /* 0x000fca00078e02ff */
[----:B------:R-:W-:-:S04]  /*00e0*/  IADD3 R0, PT, PT, RZ, -R0, RZ ;  /* 0x80000000ff007210 */ /* 0x000fc80007ffe0ff */
[----:B------:R-:W-:-:S04]  /*00f0*/  PRMT R5, R0, 0x7710, RZ ;  /* 0x0000771000057816 */ /* 0x000fc800000000ff */
[----:B------:R-:W-:Y:S02]  /*0100*/  IADD3 R6, PT, PT, R5, R8, RZ ;  /* 0x0000000805067210 */ /* 0x000fe40007ffe0ff */
[----:B------:R-:W0:Y:S02]  /*0110*/  LDC.64 R4, c[0x0][0x388] ;  /* 0x0000e200ff047b82 */ /* 0x000e240000000a00 */
[----:B------:R-:W-:-:S05]  /*0120*/  LOP3.LUT R0, R6, 0xff, RZ, 0xc0, !PT ;  /* 0x000000ff06007812 */ /* 0x000fca00078ec0ff */
[----:B------:R-:W-:Y:S01]  /*0130*/  IMAD R0, R0, 0x34, RZ ;  /* 0x0000003400007824 */ /* 0x000fe200078e02ff */
[----:B------:R-:W-:-:S04]  /*0140*/  LOP3.LUT R11, R11, 0xffff, RZ, 0xc0, !PT ;  /* 0x0000ffff0b0b7812 */ /* 0x000fc800078ec0ff */
[----:B------:R-:W-:-:S04]  /*0150*/  SHF.R.U32.HI R0, RZ, 0x5, R0 ;  /* 0x00000005ff007819 */ /* 0x000fc80000011600 */
[----:B------:R-:W-:-:S05]  /*0160*/  LOP3.LUT R0, R0, 0xf8, RZ, 0xc0, !PT ;  /* 0x000000f800007812 */ /* 0x000fca00078ec0ff */
[----:B------:R-:W-:-:S04]  /*0170*/  IMAD R13, R11, 0xc0, R0 ;  /* 0x000000c00b0d7824 */ /* 0x000fc800078e0200 */
[----:B0-----:R-:W-:-:S05]  /*0180*/  IMAD.WIDE.U32 R4, R13, 0x4, R4 ;  /* 0x000000040d047825 */ /* 0x001fca00078e0004 */
[----:B------:R-:W5:Y:S04]  /*0190*/  LDG.E.CONSTANT R2, desc[UR6][R4.64] ;  /* 0x0000000604027981 */ /* 0x000f68000c1e9900 */
[----:B------:R-:W5:Y:S04]  /*01a0*/  LDG.E.CONSTANT R3, desc[UR6][R4.64+0x100] ;  /* 0x0001000604037981 */ /* 0x000f68000c1e9900 */
[----:B------:R-:W5:Y:S04]  /*01b0*/  LDG.E.CONSTANT R19, desc[UR6][R4.64+0x4] ;  /* 0x0000040604137981 */ /* 0x000f68000c1e9900 */
[----:B------:R-:W5:Y:S04]  /*01c0*/  LDG.E.CONSTANT R0, desc[UR6][R4.64+0x200] ;  /* 0x0002000604007981 */ /* 0x000f68000c1e9900 */
[----:B------:R-:W5:Y:S04]  /*01d0*/  LDG.E.CONSTANT R16, desc[UR6][R4.64+0x204] ;  /* 0x0002040604107981 */ /* 0x000f68000c1e9900 */
[----:B------:R-:W5:Y:S04]  /*01e0*/  LDG.E.CONSTANT R20, desc[UR6][R4.64+0x104] ;  /* 0x0001040604147981 */ /* 0x000f68000c1e9900 */
[----:B------:R-:W5:Y:S04]  /*01f0*/  LDG.E.CONSTANT R12, desc[UR6][R4.64+0x8] ;  /* 0x00000806040c7981 */ /* 0x000f68000c1e9900 */
[----:B------:R-:W5:Y:S01]  /*0200*/  LDG.E.CONSTANT R13, desc[UR6][R4.64+0x108] ;  /* 0x00010806040d7981 */ /* 0x000f62000c1e9900 */
[----:B------:R-:W0:Y:S01]  /*0210*/  S2UR UR5, SR_CgaCtaId ;  /* 0x00000000000579c3 */ /* 0x000e220000008800 */
[----:B------:R-:W-:Y:S01]  /*0220*/  UMOV UR4, 0x400 ;  /* 0x0000040000047882 */ /* 0x000fe20000000000 */
[----:B------:R-:W-:Y:S01]  /*0230*/  SHF.R.U32.HI R7, RZ, 0x9, R7 ;  /* 0x00000009ff077819 */ /* 0x000fe20000011607 */
[----:B------:R-:W5:Y:S03]  /*0240*/  LDG.E.CONSTANT R14, desc[UR6][R4.64+0x208] ;  /* 0x00020806040e7981 */ /* 0x000f66000c1e9900 */
[----:B------:R-:W-:Y:S01]  /*0250*/  PRMT R7, R7, 0x9910, RZ ;  /* 0x0000991007077816 */ /* 0x000fe200000000ff */
[----:B------:R-:W5:Y:S03]  /*0260*/  LDG.E.CONSTANT R15, desc[UR6][R4.64+0xc] ;  /* 0x00000c06040f7981 */ /* 0x000f66000c1e9900 */
[----:B------:R-:W-:Y:S01]  /*0270*/  LEA R7, R7, R7, 0x2 ;  /* 0x0000000707077211 */ /* 0x000fe200078e10ff */
[----:B0-----:R-:W-:-:S06]  /*0280*/  ULEA UR4, UR5, UR4, 0x18 ;  /* 0x0000000405047291 */ /* 0x001fcc000f8ec0ff */
[----:B------:R-:W-:Y:S02]  /*0290*/  LEA R25, R8, UR4, 0x2 ;  /* 0x0000000408197c11 */ /* 0x000fe4000f8e10ff */
[----:B------:R-:W-:-:S04]  /*02a0*/  IADD3 R7, PT, PT, RZ, -R7, RZ ;  /* 0x80000007ff077210 */ /* 0x000fc80007ffe0ff */
[----:B------:R-:W-:Y:S01]  /*02b0*/  PRMT R17, R7, 0x7710, RZ ;  /* 0x0000771007117816 */ /* 0x000fe200000000ff */
[----:B------:R-:W-:Y:S02]  /*02c0*/  IMAD R7, R11, 0x78, RZ ;  /* 0x000000780b077824 */ /* 0x000fe400078e02ff */
[----:B------:R-:W5:Y:S01]  /*02d0*/  LDG.E.CONSTANT R11, desc[UR6][R4.64+0x20c] ;  /* 0x00020c06040b7981 */ /* 0x000f62000c1e9900 */
[----:B------:R-:W-:-:S03]  /*02e0*/  IADD3 R22, PT, PT, R17, R8, RZ ;  /* 0x0000000811167210 */ /* 0x000fc60007ffe0ff */
[----:B------:R-:W5:Y:S01]  /*02f0*/  LDG.E.CONSTANT R17, desc[UR6][R4.64+0x10c] ;  /* 0x00010c0604117981 */ /* 0x000f62000c1e9900 */
[----:B------:R-:W-:-:S04]  /*0300*/  LOP3.LUT R8, R7, 0xff, R22, 0xf8, !PT ;  /* 0x000000ff07087812 */ /* 0x000fc800078ef816 */
[----:B------:R-:W-:Y:S01]  /*0310*/  LEA R8, R8, UR4, 0x2 ;  /* 0x0000000408087c11 */ /* 0x000fe2000f8e10ff */
[----:B--2---:R0:W-:Y:S04]  /*0320*/  STS [R25], R9 ;  /* 0x0000000919007388 */ /* 0x0041e80000000800 */
[----:B---3--:R1:W-:Y:S04]  /*0330*/  STS [R25+0x1e0], R10 ;  /* 0x0001e00a19007388 */ /* 0x0083e80000000800 */
[----:B----4-:R2:W-:Y:S01]  /*0340*/  STS [R25+0x3c0], R18 ;  /* 0x0003c01219007388 */ /* 0x0105e20000000800 */
[----:B------:R-:W-:Y:S06]  /*0350*/  BAR.SYNC.DEFER_BLOCKING 0x0 ;  /* 0x0000000000007b1d */ /* 0x000fec0000010000 */
[----:B0-----:R-:W3:Y:S04]  /*0360*/  LDG.E.CONSTANT R9, desc[UR6][R4.64+0x10] ;  /* 0x0000100604097981 */ /* 0x001ee8000c1e9900 */
[----:B-1----:R-:W4:Y:S04]  /*0370*/  LDG.E.CONSTANT R10, desc[UR6][R4.64+0x14] ;  /* 0x00001406040a7981 */ /* 0x002f28000c1e9900 */
[----:B--2---:R-:W2:Y:S04]  /*0380*/  LDG.E.CONSTANT R18, desc[UR6][R4.64+0x210] ;  /* 0x0002100604127981 */ /* 0x004ea8000c1e9900 */
[----:B------:R-:W5:Y:S04]  /*0390*/  LDS R27, [R8] ;  /* 0x00000000081b7984 */ /* 0x000f680000000800 */
[----:B------:R-:W0:Y:S04]  /*03a0*/  LDS R22, [R8+0xa0] ;  /* 0x0000a00008167984 */ /* 0x000e280000000800 */
[----:B------:R-:W1:Y:S04]  /*03b0*/  LDS R24, [R8+0x14] ;  /* 0x0000140008187984 */ /* 0x000e680000000800 */
[----:B------:R-:W1:Y:S04]  /*03c0*/  LDS R21, [R8+0x140] ;  /* 0x0001400008157984 */ /* 0x000e680000000800 */
[----:B------:R-:W1:Y:S04]  /*03d0*/  LDS R23, [R8+0x154] ;  /* 0x0001540008177984 */ /* 0x000e680000000800 */
[----:B------:R-:W1:Y:S01]  /*03e0*/  LDS R26, [R8+0xb4] ;  /* 0x0000b400081a7984 */ /* 0x000e620000000800 */
[----:B-----5:R-:W-:Y:S01]  /*03f0*/  FFMA R2, R2, R27, RZ ;  /* 0x0000001b02027223 */ /* 0x020fe200000000ff */
[----:B0-----:R-:W-:-:S02]  /*0400*/  FFMA R25, R3, R22, RZ ;  /* 0x0000001603197223 */ /* 0x001fc400000000ff */
[----:B------:R-:W5:Y:S01]  /*0410*/  LDG.E.CONSTANT R22, desc[UR6][R4.64+0x114] ;  /* 0x0001140604167981 */ /* 0x000f62000c1e9900 */
[----:B-1----:R-:W-:-:S03]  /*0420*/  FFMA R3, R19, R24, R2 ;  /* 0x0000001813037223 */ /* 0x002fc60000000002 */
[----:B------:R-:W5:Y:S01]  /*0430*/  LDG.E.CONSTANT R2, desc[UR6][R4.64+0x110] ;  /* 0x0001100604027981 */ /* 0x000f62000c1e9900 */
[----:B------:R-:W-:-:S03]  /*0440*/  FFMA R27, R0, R21, RZ ;  /* 0x00000015001b7223 */ /* 0x000fc600000000ff */
[----:B------:R-:W5:Y:S01]  /*0450*/  LDG.E.CONSTANT R21, desc[UR6][R4.64+0x214] ;  /* 0x0002140604157981 */ /* 0x000f62000c1e9900 */
[----:B------:R-:W-:-:S03]  /*0460*/  FFMA R27, R16, R23, R27 ;  /* 0x00000017101b7223 */ /* 0x000fc6000000001b */
[----:B------:R-:W5:Y:S04]  /*0470*/  LDG.E.CONSTANT R19, desc[UR6][R4.64+0x18] ;  /* 0x0000180604137981 */ /* 0x000f68000c1e9900 */
[----:B------:R-:W5:Y:S01]  /*0480*/  LDG.E.CONSTANT R24, desc[UR6][R4.64+0x118] ;  /* 0x0001180604187981 */ /* 0x000f62000c1e9900 */
[----:B------:R-:W-:-:S03]  /*0490*/  FFMA R20, R20, R26, R25 ;  /* 0x0000001a14147223 */ /* 0x000fc60000000019 */
[----:B------:R-:W5:Y:S04]  /*04a0*/  LDG.E.CONSTANT R23, desc[UR6][R4.64+0x218] ;  /* 0x0002180604177981 */ /* 0x000f68000c1e9900 */
[----:B------:R-:W5:Y:S04]  /*04b0*/  LDG.E.CONSTANT R0, desc[UR6][R4.64+0x1c] ;  /* 0x00001c0604007981 */ /* 0x000f68000c1e9900 */
[----:B------:R-:W5:Y:S04]  /*04c0*/  LDG.E.CONSTANT R16, desc[UR6][R4.64+0x11c] ;  /* 0x00011c0604107981 */ /* 0x000f68000c1e9900 */
[----:B------:R0:W5:Y:S04]  /*04d0*/  LDG.E.CONSTANT R25, desc[UR6][R4.64+0x21c] ;  /* 0x00021c0604197981 */ /* 0x000168000c1e9900 */
[----:B------:R-:W1:Y:S04]  /*04e0*/  LDS R26, [R8+0x28] ;  /* 0x00002800081a7984 */ /* 0x000e680000000800 */
[----:B0-----:R-:W-:Y:S04]  /*04f0*/  LDS R4, [R8+0xf0] ;  /* 0x0000f00008047984 */ /* 0x001fe80000000800 */
[----:B------:R-:W-:Y:S01]  /*0500*/  LDS R5, [R8+0x190] ;  /* 0x0001900008057984 */ /* 0x000fe20000000800 */
[----:B-1----:R-:W-:-:S03]  /*0510*/  FFMA R26, R12, R26, R3 ;  /* 0x0000001a0c1a7223 */ /* 0x002fc60000000003 */
[----:B------:R-:W0:Y:S04]  /*0520*/  LDS R3, [R8+0xc8] ;  /* 0x0000c80008037984 */ /* 0x000e280000000800 */
[----:B------:R-:W1:Y:S01]  /*0530*/  LDS R12, [R8+0x168] ;  /* 0x00016800080c7984 */ /* 0x000e620000000800 */
[----:B0-----:R-:W-:-:S03]  /*0540*/  FFMA R20, R13, R3, R20 ;  /* 0x000000030d147223 */ /* 0x001fc60000000014 */
[----:B------:R-:W0:Y:S01]  /*0550*/  LDS R3, [R8+0x3c] ;  /* 0x00003c0008037984 */ /* 0x000e220000000800 */
[----:B-1----:R-:W-:-:S03]  /*0560*/  FFMA R14, R14, R12, R27 ;  /* 0x0000000c0e0e7223 */ /* 0x002fc6000000001b */
[----:B------:R-:W-:Y:S04]  /*0570*/  LDS R12, [R8+0x50] ;  /* 0x00005000080c7984 */ /* 0x000fe80000000800 */
[----:B------:R-:W1:Y:S04]  /*0580*/  LDS R13, [R8+0xdc] ;  /* 0x0000dc00080d7984 */ /* 0x000e680000000800 */
[----:B------:R-:W1:Y:S01]  /*0590*/  LDS R27, [R8+0x17c] ;  /* 0x00017c00081b7984 */ /* 0x000e620000000800 */
[----:B0-----:R-:W-:-:S03]  /*05a0*/  FFMA R26, R15, R3, R26 ;  /* 0x000000030f1a7223 */ /* 0x001fc6000000001a */
[----:B------:R-:W4:Y:S01]  /*05b0*/  LDS R3, [R8+0x64] ;  /* 0x0000640008037984 */ /* 0x000f220000000800 */
[----:B-1----:R-:W-:-:S03]  /*05c0*/  FFMA R17, R17, R13, R20 ;  /* 0x0000000d11117223 */ /* 0x002fc60000000014 */
[----:B------:R-:W0:Y:S01]  /*05d0*/  LDS R13, [R8+0x104] ;  /* 0x00010400080d7984 */ /* 0x000e220000000800 */
[----:B------:R-:W-:-:S03]  /*05e0*/  FFMA R11, R11, R27, R14 ;  /* 0x0000001b0b0b7223 */ /* 0x000fc6000000000e */
[----:B------:R-:W-:Y:S04]  /*05f0*/  LDS R14, [R8+0x78] ;  /* 0x00007800080e7984 */ /* 0x000fe80000000800 */
[----:B------:R-:W-:Y:S01]  /*0600*/  LDS R20, [R8+0x1cc] ;  /* 0x0001cc0008147984 */ /* 0x000fe20000000800 */
[----:B---3--:R-:W-:-:S03]  /*0610*/  FFMA R15, R9, R12, R26 ;  /* 0x0000000c090f7223 */ /* 0x008fc6000000001a */
[----:B------:R-:W1:Y:S01]  /*0620*/  LDS R12, [R8+0x1a4] ;  /* 0x0001a400080c7984 */ /* 0x000e620000000800 */
[----:B----4-:R-:W-:-:S03]  /*0630*/  FFMA R26, R10, R3, R15 ;  /* 0x000000030a1a7223 */ /* 0x010fc6000000000f */
[----:B------:R-:W3:Y:S04]  /*0640*/  LDS R15, [R8+0x118] ;  /* 0x00011800080f7984 */ /* 0x000ee80000000800 */
[----:B------:R-:W4:Y:S04]  /*0650*/  LDS R10, [R8+0x1b8] ;  /* 0x0001b800080a7984 */ /* 0x000f280000000800 */
[----:B------:R-:W4:Y:S04]  /*0660*/  LDS R9, [R8+0x8c] ;  /* 0x00008c0008097984 */ /* 0x000f280000000800 */
[----:B------:R-:W4:Y:S01]  /*0670*/  LDS R3, [R8+0x12c] ;  /* 0x00012c0008037984 */ /* 0x000f220000000800 */
[----:B--2---:R-:W-:Y:S01]  /*0680*/  FFMA R18, R18, R5, R11 ;  /* 0x0000000512127223 */ /* 0x004fe2000000000b */
[----:B------:R-:W-:Y:S01]  /*0690*/  LOP3.LUT R6, R6, 0xff, RZ, 0xc0, !PT ;  /* 0x000000ff06067812 */ /* 0x000fe200078ec0ff */
[----:B-----5:R-:W-:-:S04]  /*06a0*/  FFMA R17, R2, R4, R17 ;  /* 0x0000000402117223 */ /* 0x020fc80000000011 */
[----:B0-----:R-:W-:Y:S01]  /*06b0*/  FFMA R13, R22, R13, R17 ;  /* 0x0000000d160d7223 */ /* 0x001fe20000000011 */
[----:B-1----:R-:W-:Y:S01]  /*06c0*/  FFMA R12, R21, R12, R18 ;  /* 0x0000000c150c7223 */ /* 0x002fe20000000012 */
[----:B------:R-:W-:Y:S02]  /*06d0*/  FFMA R19, R19, R14, R26 ;  /* 0x0000000e13137223 */ /* 0x000fe4000000001a */
[----:B---3--:R-:W-:Y:S01]  /*06e0*/  FFMA R13, R24, R15, R13 ;  /* 0x0000000f180d7223 */ /* 0x008fe2000000000d */
[----:B----4-:R-:W-:Y:S01]  /*06f0*/  FFMA R10, R23, R10, R12 ;  /* 0x0000000a170a7223 */ /* 0x010fe2000000000c */
[----:B------:R-:W-:Y:S02]  /*0700*/  FFMA R0, R0, R9, R19 ;  /* 0x0000000900007223 */ /* 0x000fe40000000013 */
[----:B------:R-:W-:Y:S01]  /*0710*/  FFMA R3, R16, R3, R13 ;  /* 0x0000000310037223 */ /* 0x000fe2000000000d */
[----:B------:R-:W-:Y:S01]  /*0720*/  FFMA R10, R25, R20, R10 ;  /* 0x00000014190a7223 */ /* 0x000fe2000000000a */
[----:B------:R-:W-:-:S02]  /*0730*/  FMUL R0, R0, 1.4426950216293334961 ;  /* 0x3fb8aa3b00007820 */ /* 0x000fc40000400000 */
[----:B------:R-:W-:Y:S01]  /*0740*/  FMUL R4, R3, 1.4426950216293334961 ;  /* 0x3fb8aa3b03047820 */ /* 0x000fe20000400000 */
[----:B------:R-:W-:Y:S01]  /*0750*/  FMUL R10, R10, 1.4426950216293334961 ;  /* 0x3fb8aa3b0a0a7820 */ /* 0x000fe20000400000 */
[----:B------:R-:W0:Y:S01]  /*0760*/  LDC.64 R2, c[0x0][0x380] ;  /* 0x0000e000ff027b82 */ /* 0x000e220000000a00 */
[----:B------:R-:W-:Y:S02]  /*0770*/  FSETP.GEU.AND P0, PT, R0, -126, PT ;  /* 0xc2fc00000000780b */ /* 0x000fe40003f0e000 */
[----:B------:R-:W-:Y:S02]  /*0780*/  FSETP.GEU.AND P1, PT, R4, -126, PT ;  /* 0xc2fc00000400780b */ /* 0x000fe40003f2e000 */
[----:B------:R-:W-:-:S09]  /*0790*/  FSETP.GEU.AND P2, PT, R10, -126, PT ;  /* 0xc2fc00000a00780b */ /* 0x000fd20003f4e000 */
[----:B------:R-:W-:Y:S02]  /*07a0*/  @!P0 FMUL R0, R0, 0.5 ;  /* 0x3f00000000008820 */ /* 0x000fe40000400000 */
[----:B------:R-:W-:Y:S02]  /*07b0*/  @!P1 FMUL R4, R4, 0.5 ;  /* 0x3f00000004049820 */ /* 0x000fe40000400000 */
[----:B------:R-:W-:Y:S01]  /*07c0*/  @!P2 FMUL R10, R10, 0.5 ;  /* 0x3f0000000a0aa820 */ /* 0x000fe20000400000 */
[----:B------:R-:W1:Y:S08]  /*07d0*/  MUFU.EX2 R5, R0 ;  /* 0x0000000000057308 */ /* 0x000e700000000800 */
[----:B------:R-:W2:Y:S08]  /*07e0*/  MUFU.EX2 R9, R4 ;  /* 0x0000000400097308 */ /* 0x000eb00000000800 */
[----:B------:R-:W3:Y:S01]  /*07f0*/  MUFU.EX2 R11, R10 ;  /* 0x0000000a000b7308 */ /* 0x000ee20000000800 */
[----:B------:R-:W-:Y:S01]  /*0800*/  IADD3 R7, PT, PT, R7, R6, RZ ;  /* 0x0000000607077210 */ /* 0x000fe20007ffe0ff */
[----:B-1----:R-:W-:-:S04]  /*0810*/  @!P0 FMUL R5, R5, R5 ;  /* 0x0000000505058220 */ /* 0x002fc80000400000 */
[----:B0-----:R-:W-:-:S04]  /*0820*/  IMAD.WIDE.U32 R2, R7, 0x4, R2 ;  /* 0x0000000407027825 */ /* 0x001fc800078e0002 */
[----:B--2---:R-:W-:Y:S01]  /*0830*/  @!P1 FMUL R9, R9, R9 ;  /* 0x0000000909099220 */ /* 0x004fe20000400000 */
[----:B------:R-:W-:Y:S01]  /*0840*/  STG.E desc[UR6][R2.64], R5 ;  /* 0x0000000502007986 */ /* 0x000fe2000c101906 */
[----:B---3--:R-:W-:-:S03]  /*0850*/  @!P2 FMUL R11, R11, R11 ;  /* 0x0000000b0b0ba220 */ /* 0x008fc60000400000 */
[----:B------:R-:W-:Y:S04]  /*0860*/  STG.E desc[UR6][R2.64+0xa0], R9 ;  /* 0x0000a00902007986 */ /* 0x000fe8000c101906 */
[----:B------:R-:W-:Y:S01]  /*0870*/  STG.E desc[UR6][R2.64+0x140], R11 ;  /* 0x0001400b02007986 */ /* 0x000fe2000c101906 */
[----:B------:R-:W-:Y:S05]  /*0880*/  EXIT ;  /* 0x000000000000794d */ /* 0x000fea0003800000 */
.L_x_3:
        /* <DEDUP_REMOVED lines=15> */
.L_x_7:


//--------------------- .nv.shared.reserved.0     --------------------------
	.section	.nv.shared.reserved.0,"aw",@nobits
	.weak		__nv_reservedSMEM_offset_0_alias
	.size		__nv_reservedSMEM_offset_0_alias, 0, 64
	.other		__nv_reservedSMEM_offset_0_alias,@"STO_CUDA_RESERVED_SHARED STV_DEFAULT"
__nv_reservedSMEM_offset_0_alias:
	.zero		0
	.zero		64


//--------------------- .nv.shared.default_function_kernel_3 --------------------------
	.section	.nv.shared.default_function_kernel_3,"aw",@nobits
	.sectionflags	@""
	.align	4
.nv.shared.default_function_kernel_3:
	.zero		2464


//--------------------- .nv.constant0.default_function_kernel_2 --------------------------
	.section	.nv.constant0.default_function_kernel_2,"a",@progbits
	.sectionflags	@""
	.align	4
.nv.constant0.default_function_kernel_2:
	.zero		912


//--------------------- .nv.constant0.default_function_kernel --------------------------
	.section	.nv.constant0.default_function_kernel,"a",@progbits
	.sectionflags	@""
	.align	4
.nv.constant0.default_function_kernel:
	.zero		912


//--------------------- .nv.constant0.default_function_kernel_1 --------------------------
	.section	.nv.constant0.default_function_kernel_1,"a",@progbits
	.sectionflags	@""
	.align	4
.nv.constant0.default_function_kernel_1:
	.zero		912


//--------------------- .nv.constant0.default_function_kernel_3 --------------------------
	.section	.nv.constant0.default_function_kernel_3,"a",@progbits
	.sectionflags	@""
	.align	4
.nv.constant0.default_function_kernel_3:
	.zero		920


//--------------------- SYMBOLS --------------------------

	.type		.nv.reservedSmem.offset0,@object
	.size		.nv.reservedSmem.offset0,0x4
	.type		.nv.reservedSmem.cap,@object
	.size		.nv.reservedSmem.cap,0x4
